	.headerflags	@"EF_CUDA_TEXMODE_UNIFIED EF_CUDA_64BIT_ADDRESS EF_CUDA_ACCELERATORS EF_CUDA_SM90 EF_CUDA_VIRTUAL_SM(EF_CUDA_SM90)"
	.elftype	@"ET_EXEC"


//--------------------- .nv.info                  --------------------------
	.section	.nv.info,"",@"SHT_CUDA_INFO"
	.align	4


	//----- nvinfo : EIATTR_REGCOUNT
	.align		4
        /*0000*/ 	.byte	0x04, 0x2f
        /*0002*/ 	.short	(.L_1 - .L_0)
	.align		4
.L_0:
        /*0004*/ 	.word	index@(triton_poi_fused_cat_86)
        /*0008*/ 	.word	0x0000000c


	//----- nvinfo : EIATTR_MIN_STACK_SIZE
	.align		4
.L_1:
        /*000c*/ 	.byte	0x04, 0x12
        /*000e*/ 	.short	(.L_3 - .L_2)
	.align		4
.L_2:
        /*0010*/ 	.word	index@(triton_poi_fused_cat_86)
        /*0014*/ 	.word	0x00000000


	//----- nvinfo : EIATTR_FRAME_SIZE
	.align		4
.L_3:
        /*0018*/ 	.byte	0x04, 0x11
        /*001a*/ 	.short	(.L_5 - .L_4)
	.align		4
.L_4:
        /*001c*/ 	.word	index@(triton_poi_fused_cat_86)
        /*0020*/ 	.word	0x00000000


	//----- nvinfo : EIATTR_MIN_STACK_SIZE
	.align		4
.L_5:
        /*0024*/ 	.byte	0x04, 0x12
        /*0026*/ 	.short	(.L_7 - .L_6)
	.align		4
.L_6:
        /*0028*/ 	.word	index@(triton_poi_fused_cat_86)
        /*002c*/ 	.word	0x00000000
.L_7:


//--------------------- .nv.info.triton_poi_fused_cat_86 --------------------------
	.section	.nv.info.triton_poi_fused_cat_86,"",@"SHT_CUDA_INFO"
	.sectionflags	@""
	.align	4


	//----- nvinfo : EIATTR_CUDA_API_VERSION
	.align		4
        /*0000*/ 	.byte	0x04, 0x37
        /*0002*/ 	.short	(.L_9 - .L_8)
.L_8:
        /*0004*/ 	.word	0x0000007c


	//----- nvinfo : EIATTR_KPARAM_INFO
	.align		4
.L_9:
        /*0008*/ 	.byte	0x04, 0x17
        /*000a*/ 	.short	(.L_11 - .L_10)
.L_10:
        /*000c*/ 	.word	0x00000000
        /*0010*/ 	.short	0x0002
        /*0012*/ 	.short	0x0010
        /*0014*/ 	.byte	0x00, 0xf0, 0x11, 0x00


	//----- nvinfo : EIATTR_KPARAM_INFO
	.align		4
.L_11:
        /*0018*/ 	.byte	0x04, 0x17
        /*001a*/ 	.short	(.L_13 - .L_12)
.L_12:
        /*001c*/ 	.word	0x00000000
        /*0020*/ 	.short	0x0001
        /*0022*/ 	.short	0x0008
        /*0024*/ 	.byte	0x00, 0xf4, 0x21, 0x00


	//----- nvinfo : EIATTR_KPARAM_INFO
	.align		4
.L_13:
        /*0028*/ 	.byte	0x04, 0x17
        /*002a*/ 	.short	(.L_15 - .L_14)
.L_14:
        /*002c*/ 	.word	0x00000000
        /*0030*/ 	.short	0x0000
        /*0032*/ 	.short	0x0000
        /*0034*/ 	.byte	0x00, 0xf4, 0x21, 0x00


	//----- nvinfo : EIATTR_SPARSE_MMA_MASK
	.align		4
.L_15:
        /*0038*/ 	.byte	0x03, 0x50
        /*003a*/ 	.short	0x0000


	//----- nvinfo : EIATTR_MAXREG_COUNT
	.align		4
        /*003c*/ 	.byte	0x03, 0x1b
        /*003e*/ 	.short	0x00ff


	//----- nvinfo : EIATTR_EXIT_INSTR_OFFSETS
	.align		4
        /*0040*/ 	.byte	0x04, 0x1c
        /*0042*/ 	.short	(.L_17 - .L_16)


	//   ....[0]....
.L_16:
        /*0044*/ 	.word	0x00000140


	//   ....[1]....
        /*0048*/ 	.word	0x00000160


	//----- nvinfo : EIATTR_REQNTID
	.align		4
.L_17:
        /*004c*/ 	.byte	0x04, 0x10
        /*004e*/ 	.short	(.L_19 - .L_18)
.L_18:
        /*0050*/ 	.word	0x00000080
        /*0054*/ 	.word	0x00000001
        /*0058*/ 	.word	0x00000001


	//----- nvinfo : EIATTR_CBANK_PARAM_SIZE
	.align		4
.L_19:
        /*005c*/ 	.byte	0x03, 0x19
        /*005e*/ 	.short	0x0014


	//----- nvinfo : EIATTR_PARAM_CBANK
	.align		4
        /*0060*/ 	.byte	0x04, 0x0a
        /*0062*/ 	.short	(.L_21 - .L_20)
	.align		4
.L_20:
        /*0064*/ 	.word	index@(.nv.constant0.triton_poi_fused_cat_86)
        /*0068*/ 	.short	0x0210
        /*006a*/ 	.short	0x0014


	//----- nvinfo : EIATTR_SW_WAR
	.align		4
.L_21:
        /*006c*/ 	.byte	0x04, 0x36
        /*006e*/ 	.short	(.L_23 - .L_22)
.L_22:
        /*0070*/ 	.word	0x00000008
.L_23:


//--------------------- .nv.callgraph             --------------------------
	.section	.nv.callgraph,"",@"SHT_CUDA_CALLGRAPH"
	.align	4
	.sectionentsize	8
	.align		4
        /*0000*/ 	.word	0x00000000
	.align		4
        /*0004*/ 	.word	0xffffffff
	.align		4
        /*0008*/ 	.word	0x00000000
	.align		4
        /*000c*/ 	.word	0xfffffffe
	.align		4
        /*0010*/ 	.word	0x00000000
	.align		4
        /*0014*/ 	.word	0xfffffffd
	.align		4
        /*0018*/ 	.word	0x00000000
	.align		4
        /*001c*/ 	.word	0xfffffffc


//--------------------- .text.triton_poi_fused_cat_86 --------------------------
	.section	.text.triton_poi_fused_cat_86,"ax",@progbits
	.align	128
        .global         triton_poi_fused_cat_86
        .type           triton_poi_fused_cat_86,@function
        .size           triton_poi_fused_cat_86,(.L_x_1 - triton_poi_fused_cat_86)
        .other          triton_poi_fused_cat_86,@"STO_CUDA_ENTRY STV_DEFAULT"
triton_poi_fused_cat_86:
.text.triton_poi_fused_cat_86:
[----:B------:R-:W0:Y:S02]  /*0000*/  LDC R1, c[0x0][0x28] ;  /* 0x00000a00ff017b82 */ /* 0x000e240000000800 */
[----:B------:R-:W1:Y:S01]  /*0010*/  S2R R0, SR_TID.X ;  /* 0x0000000000007919 */ /* 0x000e620000002100 */
[----:B------:R-:W2:Y:S01]  /*0020*/  LDC.64 R2, c[0x0][0x210] ;  /* 0x00008400ff027b82 */ /* 0x000ea20000000a00 */
[----:B------:R-:W-:Y:S01]  /*0030*/  CS2R R8, SRZ ;  /* 0x0000000000087805 */ /* 0x000fe2000001ff00 */
[----:B------:R-:W-:Y:S01]  /*0040*/  ULDC.64 UR4, c[0x0][0x208] ;  /* 0x0000820000047ab9 */ /* 0x000fe20000000a00 */
[----:B------:R-:W3:Y:S05]  /*0050*/  S2R R7, SR_CTAID.X ;  /* 0x0000000000077919 */ /* 0x000eea0000002500 */
[----:B------:R-:W4:Y:S01]  /*0060*/  LDC.64 R4, c[0x0][0x218] ;  /* 0x00008600ff047b82 */ /* 0x000f220000000a00 */
[----:B-1----:R-:W-:-:S05]  /*0070*/  IMAD.SHL.U32 R0, R0, 0x2, RZ ;  /* 0x0000000200007824 */ /* 0x002fca00078e00ff */
[----:B------:R-:W-:-:S05]  /*0080*/  LOP3.LUT R0, R0, 0xfe, RZ, 0xc0, !PT ;  /* 0x000000fe00007812 */ /* 0x000fca00078ec0ff */
[----:B---3--:R-:W-:-:S04]  /*0090*/  IMAD R7, R7, 0x100, R0 ;  /* 0x0000010007077824 */ /* 0x008fc800078e0200 */
[C---:B--2---:R-:W-:Y:S01]  /*00a0*/  IMAD.WIDE R2, R7.reuse, 0x4, R2 ;  /* 0x0000000407027825 */ /* 0x044fe200078e0202 */
[----:B------:R-:W-:-:S13]  /*00b0*/  ISETP.GE.AND P0, PT, R7, 0x800, PT ;  /* 0x000008000700780c */ /* 0x000fda0003f06270 */
[----:B------:R1:W5:Y:S01]  /*00c0*/  @!P0 LDG.E.64 R8, desc[UR4][R2.64] ;  /* 0x0000000402088981 */ /* 0x000362000c1e1b00 */
[----:B------:R-:W-:-:S04]  /*00d0*/  SHF.R.S32.HI R0, RZ, 0x1f, R7 ;  /* 0x0000001fff007819 */ /* 0x000fc80000011407 */
[----:B------:R-:W-:-:S04]  /*00e0*/  LEA.HI R0, R0, R7, RZ, 0x9 ;  /* 0x0000000700007211 */ /* 0x000fc800078f48ff */
[----:B------:R-:W-:Y:S02]  /*00f0*/  LOP3.LUT R6, R0, 0xfffffe00, RZ, 0xc0, !PT ;  /* 0xfffffe0000067812 */ /* 0x000fe400078ec0ff */
[----:B------:R-:W-:-:S03]  /*0100*/  SHF.R.S32.HI R0, RZ, 0x9, R0 ;  /* 0x00000009ff007819 */ /* 0x000fc60000011400 */
[----:B------:R-:W-:-:S04]  /*0110*/  IMAD.IADD R7, R7, 0x1, -R6 ;  /* 0x0000000107077824 */ /* 0x000fc800078e0a06 */
[----:B------:R-:W-:-:S04]  /*0120*/  IMAD R7, R0, 0x5000, R7 ;  /* 0x0000500000077824 */ /* 0x000fc800078e0207 */
[----:B----4-:R-:W-:Y:S01]  /*0130*/  IMAD.WIDE R4, R7, 0x4, R4 ;  /* 0x0000000407047825 */ /* 0x010fe200078e0204 */
[----:B-1----:R-:W-:Y:S06]  /*0140*/  @P0 EXIT ;  /* 0x000000000000094d */ /* 0x002fec0003800000 */
[----:B-----5:R-:W-:Y:S01]  /*0150*/  STG.E.64 desc[UR4][R4.64], R8 ;  /* 0x0000000804007986 */ /* 0x020fe2000c101b04 */
[----:B------:R-:W-:Y:S05]  /*0160*/  EXIT ;  /* 0x000000000000794d */ /* 0x000fea0003800000 */
.L_x_0:
[----:B------:R-:W-:-:S00]  /*0170*/  BRA `(.L_x_0) ;  /* 0xfffffffc00fc7947 */ /* 0x000fc0000383ffff */
[----:B------:R-:W-:-:S00]  /*0180*/  NOP ;  /* 0x0000000000007918 */ /* 0x000fc00000000000 */
[----:B------:R-:W-:-:S00]  /*0190*/  NOP ;  /* 0x0000000000007918 */ /* 0x000fc00000000000 */
[----:B------:R-:W-:-:S00]  /*01a0*/  NOP ;  /* 0x0000000000007918 */ /* 0x000fc00000000000 */
[----:B------:R-:W-:-:S00]  /*01b0*/  NOP ;  /* 0x0000000000007918 */ /* 0x000fc00000000000 */
[----:B------:R-:W-:-:S00]  /*01c0*/  NOP ;  /* 0x0000000000007918 */ /* 0x000fc00000000000 */
[----:B------:R-:W-:-:S00]  /*01d0*/  NOP ;  /* 0x0000000000007918 */ /* 0x000fc00000000000 */
[----:B------:R-:W-:-:S00]  /*01e0*/  NOP ;  /* 0x0000000000007918 */ /* 0x000fc00000000000 */
[----:B------:R-:W-:-:S00]  /*01f0*/  NOP ;  /* 0x0000000000007918 */ /* 0x000fc00000000000 */
.L_x_1:


//--------------------- .nv.constant0.triton_poi_fused_cat_86 --------------------------
	.section	.nv.constant0.triton_poi_fused_cat_86,"a",@progbits
	.sectionflags	@""
	.align	4
.nv.constant0.triton_poi_fused_cat_86:
	.zero		548
